//
// Generated by NVIDIA NVVM Compiler
//
// Compiler Build ID: CL-36424714
// Cuda compilation tools, release 13.0, V13.0.88
// Based on NVVM 20.0.0
//

.version 9.0
.target sm_100
.address_size 64

	// .globl	_Z26matrixVectorMultiplicationPiS_S_i

.visible .entry _Z26matrixVectorMultiplicationPiS_S_i(
	.param .u64 .ptr .align 1 _Z26matrixVectorMultiplicationPiS_S_i_param_0,
	.param .u64 .ptr .align 1 _Z26matrixVectorMultiplicationPiS_S_i_param_1,
	.param .u64 .ptr .align 1 _Z26matrixVectorMultiplicationPiS_S_i_param_2,
	.param .u32 _Z26matrixVectorMultiplicationPiS_S_i_param_3
)
{
	.reg .pred 	%p<11>;
	.reg .b32 	%r<149>;
	.reg .b64 	%rd<73>;

	ld.param.u64 	%rd25, [_Z26matrixVectorMultiplicationPiS_S_i_param_0];
	ld.param.u64 	%rd26, [_Z26matrixVectorMultiplicationPiS_S_i_param_1];
	ld.param.u32 	%r35, [_Z26matrixVectorMultiplicationPiS_S_i_param_3];
	cvta.to.global.u64 	%rd1, %rd26;
	cvta.to.global.u64 	%rd2, %rd25;
	mov.u32 	%r36, %tid.x;
	mov.u32 	%r37, %ntid.x;
	mov.u32 	%r38, %ctaid.x;
	mad.lo.s32 	%r1, %r37, %r38, %r36;
	setp.ge.s32 	%p1, %r1, %r35;
	@%p1 bra 	$L__BB0_15;
	setp.lt.s32 	%p2, %r35, 1;
	mov.b32 	%r148, 0;
	@%p2 bra 	$L__BB0_14;
	add.s32 	%r42, %r35, -1;
	and.b32  	%r2, %r35, 15;
	setp.lt.u32 	%p3, %r42, 15;
	mov.b32 	%r140, 0;
	mov.u32 	%r148, %r140;
	@%p3 bra 	$L__BB0_5;
	and.b32  	%r140, %r35, 2147483632;
	neg.s32 	%r134, %r140;
	mul.wide.u32 	%rd3, %r35, 60;
	mul.wide.u32 	%rd4, %r35, 56;
	mul.wide.u32 	%rd5, %r35, 52;
	mul.wide.u32 	%rd6, %r35, 48;
	mul.wide.u32 	%rd7, %r35, 44;
	mul.wide.u32 	%rd8, %r35, 40;
	mul.wide.u32 	%rd9, %r35, 36;
	mul.wide.u32 	%rd10, %r35, 32;
	mul.wide.u32 	%rd11, %r35, 28;
	mul.wide.u32 	%rd12, %r35, 24;
	mul.wide.u32 	%rd13, %r35, 20;
	mul.wide.u32 	%rd14, %r35, 16;
	mul.wide.u32 	%rd15, %r35, 12;
	mul.wide.u32 	%rd16, %r35, 8;
	add.s64 	%rd71, %rd1, 32;
	mul.wide.u32 	%rd18, %r35, 4;
	mov.b32 	%r148, 0;
	shl.b32 	%r92, %r35, 4;
	mov.u32 	%r133, %r1;
$L__BB0_4:
	.pragma "nounroll";
	mul.wide.s32 	%rd27, %r133, 4;
	add.s64 	%rd28, %rd2, %rd27;
	ld.global.u32 	%r45, [%rd28];
	ld.global.u32 	%r46, [%rd71+-32];
	mad.lo.s32 	%r47, %r46, %r45, %r148;
	add.s64 	%rd29, %rd28, %rd18;
	ld.global.u32 	%r48, [%rd29];
	ld.global.u32 	%r49, [%rd71+-28];
	mad.lo.s32 	%r50, %r49, %r48, %r47;
	add.s64 	%rd30, %rd28, %rd16;
	ld.global.u32 	%r51, [%rd30];
	ld.global.u32 	%r52, [%rd71+-24];
	mad.lo.s32 	%r53, %r52, %r51, %r50;
	add.s64 	%rd31, %rd28, %rd15;
	ld.global.u32 	%r54, [%rd31];
	ld.global.u32 	%r55, [%rd71+-20];
	mad.lo.s32 	%r56, %r55, %r54, %r53;
	add.s64 	%rd32, %rd28, %rd14;
	ld.global.u32 	%r57, [%rd32];
	ld.global.u32 	%r58, [%rd71+-16];
	mad.lo.s32 	%r59, %r58, %r57, %r56;
	add.s64 	%rd33, %rd28, %rd13;
	ld.global.u32 	%r60, [%rd33];
	ld.global.u32 	%r61, [%rd71+-12];
	mad.lo.s32 	%r62, %r61, %r60, %r59;
	add.s64 	%rd34, %rd28, %rd12;
	ld.global.u32 	%r63, [%rd34];
	ld.global.u32 	%r64, [%rd71+-8];
	mad.lo.s32 	%r65, %r64, %r63, %r62;
	add.s64 	%rd35, %rd28, %rd11;
	ld.global.u32 	%r66, [%rd35];
	ld.global.u32 	%r67, [%rd71+-4];
	mad.lo.s32 	%r68, %r67, %r66, %r65;
	add.s64 	%rd36, %rd28, %rd10;
	ld.global.u32 	%r69, [%rd36];
	ld.global.u32 	%r70, [%rd71];
	mad.lo.s32 	%r71, %r70, %r69, %r68;
	add.s64 	%rd37, %rd28, %rd9;
	ld.global.u32 	%r72, [%rd37];
	ld.global.u32 	%r73, [%rd71+4];
	mad.lo.s32 	%r74, %r73, %r72, %r71;
	add.s64 	%rd38, %rd28, %rd8;
	ld.global.u32 	%r75, [%rd38];
	ld.global.u32 	%r76, [%rd71+8];
	mad.lo.s32 	%r77, %r76, %r75, %r74;
	add.s64 	%rd39, %rd28, %rd7;
	ld.global.u32 	%r78, [%rd39];
	ld.global.u32 	%r79, [%rd71+12];
	mad.lo.s32 	%r80, %r79, %r78, %r77;
	add.s64 	%rd40, %rd28, %rd6;
	ld.global.u32 	%r81, [%rd40];
	ld.global.u32 	%r82, [%rd71+16];
	mad.lo.s32 	%r83, %r82, %r81, %r80;
	add.s64 	%rd41, %rd28, %rd5;
	ld.global.u32 	%r84, [%rd41];
	ld.global.u32 	%r85, [%rd71+20];
	mad.lo.s32 	%r86, %r85, %r84, %r83;
	add.s64 	%rd42, %rd28, %rd4;
	ld.global.u32 	%r87, [%rd42];
	ld.global.u32 	%r88, [%rd71+24];
	mad.lo.s32 	%r89, %r88, %r87, %r86;
	add.s64 	%rd43, %rd28, %rd3;
	ld.global.u32 	%r90, [%rd43];
	ld.global.u32 	%r91, [%rd71+28];
	mad.lo.s32 	%r148, %r91, %r90, %r89;
	add.s32 	%r134, %r134, 16;
	add.s32 	%r133, %r133, %r92;
	add.s64 	%rd71, %rd71, 64;
	setp.ne.s32 	%p4, %r134, 0;
	@%p4 bra 	$L__BB0_4;
$L__BB0_5:
	setp.eq.s32 	%p5, %r2, 0;
	@%p5 bra 	$L__BB0_14;
	and.b32  	%r14, %r35, 7;
	setp.lt.u32 	%p6, %r2, 8;
	@%p6 bra 	$L__BB0_8;
	mad.lo.s32 	%r94, %r140, %r35, %r1;
	mul.wide.s32 	%rd44, %r94, 4;
	add.s64 	%rd45, %rd2, %rd44;
	ld.global.u32 	%r95, [%rd45];
	mul.wide.u32 	%rd46, %r140, 4;
	add.s64 	%rd47, %rd1, %rd46;
	ld.global.u32 	%r96, [%rd47];
	mad.lo.s32 	%r97, %r96, %r95, %r148;
	mul.wide.u32 	%rd48, %r35, 4;
	add.s64 	%rd49, %rd45, %rd48;
	ld.global.u32 	%r98, [%rd49];
	ld.global.u32 	%r99, [%rd47+4];
	mad.lo.s32 	%r100, %r99, %r98, %r97;
	add.s64 	%rd50, %rd49, %rd48;
	ld.global.u32 	%r101, [%rd50];
	ld.global.u32 	%r102, [%rd47+8];
	mad.lo.s32 	%r103, %r102, %r101, %r100;
	add.s64 	%rd51, %rd50, %rd48;
	ld.global.u32 	%r104, [%rd51];
	ld.global.u32 	%r105, [%rd47+12];
	mad.lo.s32 	%r106, %r105, %r104, %r103;
	add.s64 	%rd52, %rd51, %rd48;
	ld.global.u32 	%r107, [%rd52];
	ld.global.u32 	%r108, [%rd47+16];
	mad.lo.s32 	%r109, %r108, %r107, %r106;
	add.s64 	%rd53, %rd52, %rd48;
	ld.global.u32 	%r110, [%rd53];
	ld.global.u32 	%r111, [%rd47+20];
	mad.lo.s32 	%r112, %r111, %r110, %r109;
	add.s64 	%rd54, %rd53, %rd48;
	ld.global.u32 	%r113, [%rd54];
	ld.global.u32 	%r114, [%rd47+24];
	mad.lo.s32 	%r115, %r114, %r113, %r112;
	add.s64 	%rd55, %rd54, %rd48;
	ld.global.u32 	%r116, [%rd55];
	ld.global.u32 	%r117, [%rd47+28];
	mad.lo.s32 	%r148, %r117, %r116, %r115;
	add.s32 	%r140, %r140, 8;
$L__BB0_8:
	setp.eq.s32 	%p7, %r14, 0;
	@%p7 bra 	$L__BB0_14;
	and.b32  	%r20, %r35, 3;
	setp.lt.u32 	%p8, %r14, 4;
	@%p8 bra 	$L__BB0_11;
	mad.lo.s32 	%r119, %r140, %r35, %r1;
	mul.wide.s32 	%rd56, %r119, 4;
	add.s64 	%rd57, %rd2, %rd56;
	ld.global.u32 	%r120, [%rd57];
	mul.wide.u32 	%rd58, %r140, 4;
	add.s64 	%rd59, %rd1, %rd58;
	ld.global.u32 	%r121, [%rd59];
	mad.lo.s32 	%r122, %r121, %r120, %r148;
	mul.wide.u32 	%rd60, %r35, 4;
	add.s64 	%rd61, %rd57, %rd60;
	ld.global.u32 	%r123, [%rd61];
	ld.global.u32 	%r124, [%rd59+4];
	mad.lo.s32 	%r125, %r124, %r123, %r122;
	add.s64 	%rd62, %rd61, %rd60;
	ld.global.u32 	%r126, [%rd62];
	ld.global.u32 	%r127, [%rd59+8];
	mad.lo.s32 	%r128, %r127, %r126, %r125;
	add.s64 	%rd63, %rd62, %rd60;
	ld.global.u32 	%r129, [%rd63];
	ld.global.u32 	%r130, [%rd59+12];
	mad.lo.s32 	%r148, %r130, %r129, %r128;
	add.s32 	%r140, %r140, 4;
$L__BB0_11:
	setp.eq.s32 	%p9, %r20, 0;
	@%p9 bra 	$L__BB0_14;
	mul.wide.u32 	%rd64, %r140, 4;
	add.s64 	%rd72, %rd1, %rd64;
	mad.lo.s32 	%r146, %r140, %r35, %r1;
	neg.s32 	%r145, %r20;
$L__BB0_13:
	.pragma "nounroll";
	mul.wide.s32 	%rd65, %r146, 4;
	add.s64 	%rd66, %rd2, %rd65;
	ld.global.u32 	%r131, [%rd66];
	ld.global.u32 	%r132, [%rd72];
	mad.lo.s32 	%r148, %r132, %r131, %r148;
	add.s64 	%rd72, %rd72, 4;
	add.s32 	%r146, %r146, %r35;
	add.s32 	%r145, %r145, 1;
	setp.ne.s32 	%p10, %r145, 0;
	@%p10 bra 	$L__BB0_13;
$L__BB0_14:
	ld.param.u64 	%rd70, [_Z26matrixVectorMultiplicationPiS_S_i_param_2];
	cvta.to.global.u64 	%rd67, %rd70;
	mul.wide.s32 	%rd68, %r1, 4;
	add.s64 	%rd69, %rd67, %rd68;
	st.global.u32 	[%rd69], %r148;
$L__BB0_15:
	ret;

}


// ===== COMPILED SASS (sm_100) =====

	.target	sm_100

	.elftype	@"ET_EXEC"


//--------------------- .note.nv.tkinfo           --------------------------
	.section	.note.nv.tkinfo,"",@"SHT_NOTE"
	.sectionflags	@"SHF_NOTE_NV_TKINFO"
	.tkinfo
        /*0018*/ 	.word	0x00000002
        /*0030*/ 	.string	""
        /*0030*/ 	.string	"ptxas"
        /*0030*/ 	.string	"Cuda compilation tools, release 13.0, V13.0.88"
        /*0030*/ 	.string	"Build cuda_13.0.r13.0/compiler.36424714_0"
        /*0030*/ 	.string	"-arch sm_100 -m 64 "



//--------------------- .note.nv.cuinfo           --------------------------
	.section	.note.nv.cuinfo,"",@"SHT_NOTE"
	.sectionflags	@"SHF_NOTE_NV_CUINFO"
        /*0018*/ 	.short	0x0002
        /*001a*/ 	.short	0x0064
        /*001c*/ 	.short	0x0082
	.zero		2


//--------------------- .nv.info                  --------------------------
	.section	.nv.info,"",@"SHT_CUDA_INFO"
	.align	4


	//----- nvinfo : EIATTR_REGCOUNT
	.align		4
        /*0000*/ 	.byte	0x04, 0x2f
        /*0002*/ 	.short	(.L_1 - .L_0)
	.align		4
.L_0:
        /*0004*/ 	.word	index@(_Z26matrixVectorMultiplicationPiS_S_i)
        /*0008*/ 	.word	0x00000020


	//----- nvinfo : EIATTR_FRAME_SIZE
	.align		4
.L_1:
        /*000c*/ 	.byte	0x04, 0x11
        /*000e*/ 	.short	(.L_3 - .L_2)
	.align		4
.L_2:
        /*0010*/ 	.word	index@(_Z26matrixVectorMultiplicationPiS_S_i)
        /*0014*/ 	.word	0x00000000


	//----- nvinfo : EIATTR_MIN_STACK_SIZE
	.align		4
.L_3:
        /*0018*/ 	.byte	0x04, 0x12
        /*001a*/ 	.short	(.L_5 - .L_4)
	.align		4
.L_4:
        /*001c*/ 	.word	index@(_Z26matrixVectorMultiplicationPiS_S_i)
        /*0020*/ 	.word	0x00000000
.L_5:


//--------------------- .nv.compat                --------------------------
	.section	.nv.compat,"",@"SHT_CUDA_COMPAT_INFO"
	.align	4
        /*0000*/ 	.byte	0x02, 0x09, 0x00, 0x00, 0x02, 0x02, 0x01, 0x00, 0x02, 0x05, 0x05, 0x00, 0x03, 0x07, 0x01, 0x01
        /*0010*/ 	.byte	0x02, 0x03, 0x00, 0x00, 0x02, 0x06, 0x01, 0x00, 0x04, 0x0b, 0x08, 0x00, 0x09, 0x00, 0x00, 0x00
        /*0020*/ 	.byte	0x00, 0x00, 0x00, 0x00


//--------------------- .nv.info._Z26matrixVectorMultiplicationPiS_S_i --------------------------
	.section	.nv.info._Z26matrixVectorMultiplicationPiS_S_i,"",@"SHT_CUDA_INFO"
	.sectionflags	@""
	.align	4


	//----- nvinfo : EIATTR_CUDA_API_VERSION
	.align		4
        /*0000*/ 	.byte	0x04, 0x37
        /*0002*/ 	.short	(.L_7 - .L_6)
.L_6:
        /*0004*/ 	.word	0x00000082


	//----- nvinfo : EIATTR_KPARAM_INFO
	.align		4
.L_7:
        /*0008*/ 	.byte	0x04, 0x17
        /*000a*/ 	.short	(.L_9 - .L_8)
.L_8:
        /*000c*/ 	.word	0x00000000
        /*0010*/ 	.short	0x0003
        /*0012*/ 	.short	0x0018
        /*0014*/ 	.byte	0x00, 0xf0, 0x11, 0x00


	//----- nvinfo : EIATTR_KPARAM_INFO
	.align		4
.L_9:
        /*0018*/ 	.byte	0x04, 0x17
        /*001a*/ 	.short	(.L_11 - .L_10)
.L_10:
        /*001c*/ 	.word	0x00000000
        /*0020*/ 	.short	0x0002
        /*0022*/ 	.short	0x0010
        /*0024*/ 	.byte	0x00, 0xf5, 0x21, 0x00


	//----- nvinfo : EIATTR_KPARAM_INFO
	.align		4
.L_11:
        /*0028*/ 	.byte	0x04, 0x17
        /*002a*/ 	.short	(.L_13 - .L_12)
.L_12:
        /*002c*/ 	.word	0x00000000
        /*0030*/ 	.short	0x0001
        /*0032*/ 	.short	0x0008
        /*0034*/ 	.byte	0x00, 0xf5, 0x21, 0x00


	//----- nvinfo : EIATTR_KPARAM_INFO
	.align		4
.L_13:
        /*0038*/ 	.byte	0x04, 0x17
        /*003a*/ 	.short	(.L_15 - .L_14)
.L_14:
        /*003c*/ 	.word	0x00000000
        /*0040*/ 	.short	0x0000
        /*0042*/ 	.short	0x0000
        /*0044*/ 	.byte	0x00, 0xf5, 0x21, 0x00


	//----- nvinfo : EIATTR_SPARSE_MMA_MASK
	.align		4
.L_15:
        /*0048*/ 	.byte	0x03, 0x50
        /*004a*/ 	.short	0x0000


	//----- nvinfo : EIATTR_MAXREG_COUNT
	.align		4
        /*004c*/ 	.byte	0x03, 0x1b
        /*004e*/ 	.short	0x00ff


	//----- nvinfo : EIATTR_MERCURY_ISA_VERSION
	.align		4
        /*0050*/ 	.byte	0x03, 0x5f
        /*0052*/ 	.short	0x0101


	//----- nvinfo : EIATTR_VRC_CTA_INIT_COUNT
	.align		4
        /*0054*/ 	.byte	0x02, 0x4a
	.zero		1
	.zero		1


	//----- nvinfo : EIATTR_EXIT_INSTR_OFFSETS
	.align		4
        /*0058*/ 	.byte	0x04, 0x1c
        /*005a*/ 	.short	(.L_17 - .L_16)


	//   ....[0]....
.L_16:
        /*005c*/ 	.word	0x00000070


	//   ....[1]....
        /*0060*/ 	.word	0x00000bc0


	//----- nvinfo : EIATTR_CBANK_PARAM_SIZE
	.align		4
.L_17:
        /*0064*/ 	.byte	0x03, 0x19
        /*0066*/ 	.short	0x001c


	//----- nvinfo : EIATTR_PARAM_CBANK
	.align		4
        /*0068*/ 	.byte	0x04, 0x0a
        /*006a*/ 	.short	(.L_19 - .L_18)
	.align		4
.L_18:
        /*006c*/ 	.word	index@(.nv.constant0._Z26matrixVectorMultiplicationPiS_S_i)
        /*0070*/ 	.short	0x0380
        /*0072*/ 	.short	0x001c


	//----- nvinfo : EIATTR_SW_WAR
	.align		4
.L_19:
        /*0074*/ 	.byte	0x04, 0x36
        /*0076*/ 	.short	(.L_21 - .L_20)
.L_20:
        /*0078*/ 	.word	0x00000008
.L_21:


//--------------------- .nv.callgraph             --------------------------
	.section	.nv.callgraph,"",@"SHT_CUDA_CALLGRAPH"
	.align	4
	.sectionentsize	8
	.align		4
        /*0000*/ 	.word	0x00000000
	.align		4
        /*0004*/ 	.word	0xffffffff
	.align		4
        /*0008*/ 	.word	0x00000000
	.align		4
        /*000c*/ 	.word	0xfffffffe
	.align		4
        /*0010*/ 	.word	0x00000000
	.align		4
        /*0014*/ 	.word	0xfffffffd
	.align		4
        /*0018*/ 	.word	0x00000000
	.align		4
        /*001c*/ 	.word	0xfffffffc


//--------------------- .text._Z26matrixVectorMultiplicationPiS_S_i --------------------------
	.section	.text._Z26matrixVectorMultiplicationPiS_S_i,"ax",@progbits
	.align	128
        .global         _Z26matrixVectorMultiplicationPiS_S_i
        .type           _Z26matrixVectorMultiplicationPiS_S_i,@function
        .size           _Z26matrixVectorMultiplicationPiS_S_i,(.L_x_7 - _Z26matrixVectorMultiplicationPiS_S_i)
        .other          _Z26matrixVectorMultiplicationPiS_S_i,@"STO_CUDA_ENTRY STV_DEFAULT"
_Z26matrixVectorMultiplicationPiS_S_i:
.text._Z26matrixVectorMultiplicationPiS_S_i:
[----:B------:R-:W-:Y:S01]  /*0000*/  LDC R1, c[0x0][0x37c] ;  /* 0x0000df00ff017b82 */ /* 0x000fe20000000800 */
[----:B------:R-:W0:Y:S07]  /*0010*/  S2R R3, SR_TID.X ;  /* 0x0000000000037919 */ /* 0x000e2e0000002100 */
[----:B------:R-:W1:Y:S01]  /*0020*/  LDC R0, c[0x0][0x398] ;  /* 0x0000e600ff007b82 */ /* 0x000e620000000800 */
[----:B------:R-:W0:Y:S01]  /*0030*/  LDCU UR4, c[0x0][0x360] ;  /* 0x00006c00ff0477ac */ /* 0x000e220008000800 */
[----:B------:R-:W0:Y:S02]  /*0040*/  S2R R2, SR_CTAID.X ;  /* 0x0000000000027919 */ /* 0x000e240000002500 */
[----:B0-----:R-:W-:-:S05]  /*0050*/  IMAD R3, R2, UR4, R3 ;  /* 0x0000000402037c24 */ /* 0x001fca000f8e0203 */
[----:B-1----:R-:W-:-:S13]  /*0060*/  ISETP.GE.AND P0, PT, R3, R0, PT ;  /* 0x000000000300720c */ /* 0x002fda0003f06270 */
[----:B------:R-:W-:Y:S05]  /*0070*/  @P0 EXIT ;  /* 0x000000000000094d */ /* 0x000fea0003800000 */
[----:B------:R-:W-:Y:S01]  /*0080*/  ISETP.GE.AND P0, PT, R0, 0x1, PT ;  /* 0x000000010000780c */ /* 0x000fe20003f06270 */
[----:B------:R-:W0:Y:S01]  /*0090*/  LDCU.64 UR6, c[0x0][0x358] ;  /* 0x00006b00ff0677ac */ /* 0x000e220008000a00 */
[----:B------:R-:W-:-:S11]  /*00a0*/  HFMA2 R24, -RZ, RZ, 0, 0 ;  /* 0x00000000ff187431 */ /* 0x000fd600000001ff */
[----:B------:R-:W-:Y:S05]  /*00b0*/  @!P0 BRA `(.L_x_0) ;  /* 0x0000000800b48947 */ /* 0x000fea0003800000 */
[C---:B------:R-:W-:Y:S02]  /*00c0*/  IADD3 R4, PT, PT, R0.reuse, -0x1, RZ ;  /* 0xffffffff00047810 */ /* 0x040fe40007ffe0ff */
[----:B------:R-:W-:Y:S02]  /*00d0*/  LOP3.LUT R2, R0, 0xf, RZ, 0xc0, !PT ;  /* 0x0000000f00027812 */ /* 0x000fe400078ec0ff */
[----:B------:R-:W-:Y:S02]  /*00e0*/  ISETP.GE.U32.AND P1, PT, R4, 0xf, PT ;  /* 0x0000000f0400780c */ /* 0x000fe40003f26070 */
[----:B------:R-:W-:Y:S02]  /*00f0*/  ISETP.NE.AND P0, PT, R2, RZ, PT ;  /* 0x000000ff0200720c */ /* 0x000fe40003f05270 */
[----:B------:R-:W-:Y:S02]  /*0100*/  MOV R4, RZ ;  /* 0x000000ff00047202 */ /* 0x000fe40000000f00 */
[----:B------:R-:W-:-:S07]  /*0110*/  MOV R24, RZ ;  /* 0x000000ff00187202 */ /* 0x000fce0000000f00 */
[----:B------:R-:W-:Y:S05]  /*0120*/  @!P1 BRA `(.L_x_1) ;  /* 0x0000000400409947 */ /* 0x000fea0003800000 */
[----:B------:R-:W1:Y:S01]  /*0130*/  LDCU.64 UR4, c[0x0][0x388] ;  /* 0x00007100ff0477ac */ /* 0x000e620008000a00 */
[----:B------:R-:W-:Y:S02]  /*0140*/  LOP3.LUT R4, R0, 0x7ffffff0, RZ, 0xc0, !PT ;  /* 0x7ffffff000047812 */ /* 0x000fe400078ec0ff */
[----:B------:R-:W-:Y:S02]  /*0150*/  MOV R24, RZ ;  /* 0x000000ff00187202 */ /* 0x000fe40000000f00 */
[----:B------:R-:W-:Y:S02]  /*0160*/  MOV R5, R3 ;  /* 0x0000000300057202 */ /* 0x000fe40000000f00 */
[----:B------:R-:W-:Y:S01]  /*0170*/  IADD3 R6, PT, PT, -R4, RZ, RZ ;  /* 0x000000ff04067210 */ /* 0x000fe20007ffe1ff */
[----:B-1----:R-:W-:-:S04]  /*0180*/  UIADD3 UR4, UP0, UPT, UR4, 0x20, URZ ;  /* 0x0000002004047890 */ /* 0x002fc8000ff1e0ff */
[----:B------:R-:W-:Y:S02]  /*0190*/  UIADD3.X UR5, UPT, UPT, URZ, UR5, URZ, UP0, !UPT ;  /* 0x00000005ff057290 */ /* 0x000fe400087fe4ff */
[----:B------:R-:W-:-:S04]  /*01a0*/  MOV R10, UR4 ;  /* 0x00000004000a7c02 */ /* 0x000fc80008000f00 */
[----:B------:R-:W-:-:S07]  /*01b0*/  MOV R11, UR5 ;  /* 0x00000005000b7c02 */ /* 0x000fce0008000f00 */
.L_x_2:
[----:B------:R-:W1:Y:S01]  /*01c0*/  LDC.64 R12, c[0x0][0x380] ;  /* 0x0000e000ff0c7b82 */ /* 0x000e620000000a00 */
[----:B0-----:R-:W2:Y:S04]  /*01d0*/  LDG.E R22, desc[UR6][R10.64+-0x20] ;  /* 0xffffe0060a167981 */ /* 0x001ea8000c1e1900 */
[----:B------:R-:W3:Y:S04]  /*01e0*/  LDG.E R27, desc[UR6][R10.64+-0x1c] ;  /* 0xffffe4060a1b7981 */ /* 0x000ee8000c1e1900 */
[----:B------:R-:W4:Y:S04]  /*01f0*/  LDG.E R15, desc[UR6][R10.64+-0x18] ;  /* 0xffffe8060a0f7981 */ /* 0x000f28000c1e1900 */
[----:B------:R-:W5:Y:S01]  /*0200*/  LDG.E R25, desc[UR6][R10.64+-0x4] ;  /* 0xfffffc060a197981 */ /* 0x000f62000c1e1900 */
[----:B-1----:R-:W-:-:S05]  /*0210*/  IMAD.WIDE R12, R5, 0x4, R12 ;  /* 0x00000004050c7825 */ /* 0x002fca00078e020c */
[----:B------:R-:W2:Y:S01]  /*0220*/  LDG.E R23, desc[UR6][R12.64] ;  /* 0x000000060c177981 */ /* 0x000ea2000c1e1900 */
[----:B------:R-:W-:-:S04]  /*0230*/  IMAD.WIDE.U32 R20, R0, 0x4, R12 ;  /* 0x0000000400147825 */ /* 0x000fc800078e000c */
[C-C-:B------:R-:W-:Y:S01]  /*0240*/  IMAD.WIDE.U32 R8, R0.reuse, 0x8, R12.reuse ;  /* 0x0000000800087825 */ /* 0x140fe200078e000c */
[----:B------:R-:W3:Y:S03]  /*0250*/  LDG.E R14, desc[UR6][R20.64] ;  /* 0x00000006140e7981 */ /* 0x000ee6000c1e1900 */
[C-C-:B------:R-:W-:Y:S01]  /*0260*/  IMAD.WIDE.U32 R16, R0.reuse, 0xc, R12.reuse ;  /* 0x0000000c00107825 */ /* 0x140fe200078e000c */
[----:B------:R-:W4:Y:S03]  /*0270*/  LDG.E R26, desc[UR6][R8.64] ;  /* 0x00000006081a7981 */ /* 0x000f26000c1e1900 */
[C-C-:B------:R-:W-:Y:S02]  /*0280*/  IMAD.WIDE.U32 R18, R0.reuse, 0x10, R12.reuse ;  /* 0x0000001000127825 */ /* 0x140fe400078e000c */
[----:B------:R-:W5:Y:S02]  /*0290*/  LDG.E R16, desc[UR6][R16.64] ;  /* 0x0000000610107981 */ /* 0x000f64000c1e1900 */
[----:B------:R-:W-:-:S02]  /*02a0*/  IMAD.WIDE.U32 R28, R0, 0x14, R12 ;  /* 0x00000014001c7825 */ /* 0x000fc400078e000c */
[----:B------:R0:W5:Y:S04]  /*02b0*/  LDG.E R7, desc[UR6][R18.64] ;  /* 0x0000000612077981 */ /* 0x000168000c1e1900 */
[----:B------:R-:W5:Y:S04]  /*02c0*/  LDG.E R8, desc[UR6][R10.64+-0x10] ;  /* 0xfffff0060a087981 */ /* 0x000f68000c1e1900 */
[----:B------:R-:W5:Y:S01]  /*02d0*/  LDG.E R17, desc[UR6][R10.64+-0x14] ;  /* 0xffffec060a117981 */ /* 0x000f62000c1e1900 */
[----:B0-----:R-:W-:-:S03]  /*02e0*/  IMAD.WIDE.U32 R18, R0, 0x18, R12 ;  /* 0x0000001800127825 */ /* 0x001fc600078e000c */
[----:B------:R2:W5:Y:S04]  /*02f0*/  LDG.E R20, desc[UR6][R28.64] ;  /* 0x000000061c147981 */ /* 0x000568000c1e1900 */
[----:B------:R-:W5:Y:S04]  /*0300*/  LDG.E R9, desc[UR6][R10.64+-0xc] ;  /* 0xfffff4060a097981 */ /* 0x000f68000c1e1900 */
[----:B------:R0:W5:Y:S04]  /*0310*/  LDG.E R21, desc[UR6][R18.64] ;  /* 0x0000000612157981 */ /* 0x000168000c1e1900 */
[----:B------:R-:W5:Y:S01]  /*0320*/  LDG.E R29, desc[UR6][R10.64+0x4] ;  /* 0x000004060a1d7981 */ /* 0x000f62000c1e1900 */
[----:B--2---:R-:W-:-:S03]  /*0330*/  IMAD R28, R23, R22, R24 ;  /* 0x00000016171c7224 */ /* 0x004fc600078e0218 */
[----:B------:R-:W2:Y:S01]  /*0340*/  LDG.E R24, desc[UR6][R10.64+-0x8] ;  /* 0xfffff8060a187981 */ /* 0x000ea2000c1e1900 */
[----:B------:R-:W-:-:S06]  /*0350*/  IMAD.WIDE.U32 R22, R0, 0x1c, R12 ;  /* 0x0000001c00167825 */ /* 0x000fcc00078e000c */
[----:B------:R-:W2:Y:S01]  /*0360*/  LDG.E R22, desc[UR6][R22.64] ;  /* 0x0000000616167981 */ /* 0x000ea2000c1e1900 */
[----:B---3--:R-:W-:-:S04]  /*0370*/  IMAD R14, R14, R27, R28 ;  /* 0x0000001b0e0e7224 */ /* 0x008fc800078e021c */
[----:B----4-:R-:W-:Y:S02]  /*0380*/  IMAD R26, R26, R15, R14 ;  /* 0x0000000f1a1a7224 */ /* 0x010fe400078e020e */
[----:B------:R-:W-:-:S06]  /*0390*/  IMAD.WIDE.U32 R14, R0, 0x20, R12 ;  /* 0x00000020000e7825 */ /* 0x000fcc00078e000c */
[----:B------:R-:W3:Y:S01]  /*03a0*/  LDG.E R14, desc[UR6][R14.64] ;  /* 0x000000060e0e7981 */ /* 0x000ee2000c1e1900 */
[----:B-----5:R-:W-:Y:S02]  /*03b0*/  IMAD R26, R16, R17, R26 ;  /* 0x00000011101a7224 */ /* 0x020fe400078e021a */
[C---:B------:R-:W-:Y:S01]  /*03c0*/  IMAD.WIDE.U32 R16, R0.reuse, 0x24, R12 ;  /* 0x0000002400107825 */ /* 0x040fe200078e000c */
[----:B------:R-:W4:Y:S03]  /*03d0*/  LDG.E R15, desc[UR6][R10.64+0xc] ;  /* 0x00000c060a0f7981 */ /* 0x000f26000c1e1900 */
[----:B------:R-:W-:Y:S02]  /*03e0*/  IMAD R8, R7, R8, R26 ;  /* 0x0000000807087224 */ /* 0x000fe400078e021a */
[----:B------:R-:W3:Y:S01]  /*03f0*/  LDG.E R7, desc[UR6][R10.64] ;  /* 0x000000060a077981 */ /* 0x000ee2000c1e1900 */
[----:B0-----:R-:W-:-:S03]  /*0400*/  IMAD.WIDE.U32 R18, R0, 0x28, R12 ;  /* 0x0000002800127825 */ /* 0x001fc600078e000c */
[----:B------:R-:W5:Y:S01]  /*0410*/  LDG.E R16, desc[UR6][R16.64] ;  /* 0x0000000610107981 */ /* 0x000f62000c1e1900 */
[----:B------:R-:W-:Y:S02]  /*0420*/  IMAD R20, R20, R9, R8 ;  /* 0x0000000914147224 */ /* 0x000fe400078e0208 */
[C-C-:B------:R-:W-:Y:S01]  /*0430*/  IMAD.WIDE.U32 R8, R0.reuse, 0x2c, R12.reuse ;  /* 0x0000002c00087825 */ /* 0x140fe200078e000c */
[----:B------:R0:W4:Y:S03]  /*0440*/  LDG.E R23, desc[UR6][R18.64] ;  /* 0x0000000612177981 */ /* 0x000126000c1e1900 */
[C-C-:B------:R-:W-:Y:S02]  /*0450*/  IMAD.WIDE.U32 R26, R0.reuse, 0x30, R12.reuse ;  /* 0x00000030001a7825 */ /* 0x140fe400078e000c */
[----:B------:R-:W4:Y:S04]  /*0460*/  LDG.E R8, desc[UR6][R8.64] ;  /* 0x0000000608087981 */ /* 0x000f28000c1e1900 */
[----:B------:R-:W4:Y:S01]  /*0470*/  LDG.E R26, desc[UR6][R26.64] ;  /* 0x000000061a1a7981 */ /* 0x000f22000c1e1900 */
[----:B0-----:R-:W-:-:S03]  /*0480*/  IMAD.WIDE.U32 R18, R0, 0x34, R12 ;  /* 0x0000003400127825 */ /* 0x001fc600078e000c */
[----:B------:R-:W4:Y:S04]  /*0490*/  LDG.E R17, desc[UR6][R10.64+0x10] ;  /* 0x000010060a117981 */ /* 0x000f28000c1e1900 */
[----:B------:R-:W4:Y:S04]  /*04a0*/  LDG.E R18, desc[UR6][R18.64] ;  /* 0x0000000612127981 */ /* 0x000f28000c1e1900 */
[----:B------:R-:W4:Y:S04]  /*04b0*/  LDG.E R9, desc[UR6][R10.64+0x18] ;  /* 0x000018060a097981 */ /* 0x000f28000c1e1900 */
[----:B------:R-:W4:Y:S01]  /*04c0*/  LDG.E R27, desc[UR6][R10.64+0x1c] ;  /* 0x00001c060a1b7981 */ /* 0x000f22000c1e1900 */
[----:B--2---:R-:W-:-:S03]  /*04d0*/  IMAD R20, R21, R24, R20 ;  /* 0x0000001815147224 */ /* 0x004fc600078e0214 */
[----:B------:R-:W4:Y:S01]  /*04e0*/  LDG.E R24, desc[UR6][R10.64+0x8] ;  /* 0x000008060a187981 */ /* 0x000f22000c1e1900 */
[----:B------:R-:W-:Y:S02]  /*04f0*/  IMAD R22, R22, R25, R20 ;  /* 0x0000001916167224 */ /* 0x000fe400078e0214 */
[C-C-:B------:R-:W-:Y:S01]  /*0500*/  IMAD.WIDE.U32 R20, R0.reuse, 0x38, R12.reuse ;  /* 0x0000003800147825 */ /* 0x140fe200078e000c */
[----:B------:R0:W2:Y:S03]  /*0510*/  LDG.E R25, desc[UR6][R10.64+0x14] ;  /* 0x000014060a197981 */ /* 0x0000a6000c1e1900 */
[----:B------:R-:W-:Y:S02]  /*0520*/  IMAD.WIDE.U32 R12, R0, 0x3c, R12 ;  /* 0x0000003c000c7825 */ /* 0x000fe400078e000c */
[----:B------:R-:W2:Y:S04]  /*0530*/  LDG.E R20, desc[UR6][R20.64] ;  /* 0x0000000614147981 */ /* 0x000ea8000c1e1900 */
[----:B------:R-:W2:Y:S01]  /*0540*/  LDG.E R12, desc[UR6][R12.64] ;  /* 0x000000060c0c7981 */ /* 0x000ea2000c1e1900 */
[----:B------:R-:W-:Y:S01]  /*0550*/  IADD3 R6, PT, PT, R6, 0x10, RZ ;  /* 0x0000001006067810 */ /* 0x000fe20007ffe0ff */
[----:B---3--:R-:W-:-:S04]  /*0560*/  IMAD R7, R14, R7, R22 ;  /* 0x000000070e077224 */ /* 0x008fc800078e0216 */
[----:B-----5:R-:W-:Y:S01]  /*0570*/  IMAD R7, R16, R29, R7 ;  /* 0x0000001d10077224 */ /* 0x020fe200078e0207 */
[----:B------:R-:W-:Y:S02]  /*0580*/  ISETP.NE.AND P1, PT, R6, RZ, PT ;  /* 0x000000ff0600720c */ /* 0x000fe40003f25270 */
[----:B0-----:R-:W-:Y:S02]  /*0590*/  IADD3 R10, P2, PT, R10, 0x40, RZ ;  /* 0x000000400a0a7810 */ /* 0x001fe40007f5e0ff */
[----:B------:R-:W-:Y:S02]  /*05a0*/  LEA R5, R0, R5, 0x4 ;  /* 0x0000000500057211 */ /* 0x000fe400078e20ff */
[----:B------:R-:W-:Y:S01]  /*05b0*/  IADD3.X R11, PT, PT, RZ, R11, RZ, P2, !PT ;  /* 0x0000000bff0b7210 */ /* 0x000fe200017fe4ff */
[----:B----4-:R-:W-:-:S04]  /*05c0*/  IMAD R7, R23, R24, R7 ;  /* 0x0000001817077224 */ /* 0x010fc800078e0207 */
[----:B------:R-:W-:-:S04]  /*05d0*/  IMAD R7, R8, R15, R7 ;  /* 0x0000000f08077224 */ /* 0x000fc800078e0207 */
[----:B------:R-:W-:-:S04]  /*05e0*/  IMAD R7, R26, R17, R7 ;  /* 0x000000111a077224 */ /* 0x000fc800078e0207 */
[----:B--2---:R-:W-:-:S04]  /*05f0*/  IMAD R7, R18, R25, R7 ;  /* 0x0000001912077224 */ /* 0x004fc800078e0207 */
[----:B------:R-:W-:-:S04]  /*0600*/  IMAD R7, R20, R9, R7 ;  /* 0x0000000914077224 */ /* 0x000fc800078e0207 */
[----:B------:R-:W-:Y:S01]  /*0610*/  IMAD R24, R12, R27, R7 ;  /* 0x0000001b0c187224 */ /* 0x000fe200078e0207 */
[----:B------:R-:W-:Y:S06]  /*0620*/  @P1 BRA `(.L_x_2) ;  /* 0xfffffff800e41947 */ /* 0x000fec000383ffff */
.L_x_1:
[----:B------:R-:W-:Y:S05]  /*0630*/  @!P0 BRA `(.L_x_0) ;  /* 0x0000000400548947 */ /* 0x000fea0003800000 */
[----:B------:R-:W-:Y:S02]  /*0640*/  ISETP.GE.U32.AND P0, PT, R2, 0x8, PT ;  /* 0x000000080200780c */ /* 0x000fe40003f06070 */
[----:B------:R-:W-:-:S04]  /*0650*/  LOP3.LUT R22, R0, 0x7, RZ, 0xc0, !PT ;  /* 0x0000000700167812 */ /* 0x000fc800078ec0ff */
[----:B------:R-:W-:-:S07]  /*0660*/  ISETP.NE.AND P1, PT, R22, RZ, PT ;  /* 0x000000ff1600720c */ /* 0x000fce0003f25270 */
[----:B------:R-:W-:Y:S06]  /*0670*/  @!P0 BRA `(.L_x_3) ;  /* 0x0000000000948947 */ /* 0x000fec0003800000 */
[----:B------:R-:W1:Y:S01]  /*0680*/  LDC.64 R12, c[0x0][0x380] ;  /* 0x0000e000ff0c7b82 */ /* 0x000e620000000a00 */
[----:B------:R-:W-:-:S07]  /*0690*/  IMAD R5, R4, R0, R3 ;  /* 0x0000000004057224 */ /* 0x000fce00078e0203 */
[----:B------:R-:W2:Y:S01]  /*06a0*/  LDC.64 R6, c[0x0][0x388] ;  /* 0x0000e200ff067b82 */ /* 0x000ea20000000a00 */
[----:B-1----:R-:W-:-:S05]  /*06b0*/  IMAD.WIDE R12, R5, 0x4, R12 ;  /* 0x00000004050c7825 */ /* 0x002fca00078e020c */
[----:B0-----:R0:W3:Y:S01]  /*06c0*/  LDG.E R2, desc[UR6][R12.64] ;  /* 0x000000060c027981 */ /* 0x0010e2000c1e1900 */
[----:B------:R-:W-:-:S04]  /*06d0*/  IMAD.WIDE.U32 R14, R0, 0x4, R12 ;  /* 0x00000004000e7825 */ /* 0x000fc800078e000c */
[----:B--2---:R-:W-:Y:S01]  /*06e0*/  IMAD.WIDE.U32 R6, R4, 0x4, R6 ;  /* 0x0000000404067825 */ /* 0x004fe200078e0006 */
[----:B------:R1:W2:Y:S03]  /*06f0*/  LDG.E R18, desc[UR6][R14.64] ;  /* 0x000000060e127981 */ /* 0x0002a6000c1e1900 */
[C---:B------:R-:W-:Y:S01]  /*0700*/  IMAD.WIDE.U32 R26, R0.reuse, 0x4, R14 ;  /* 0x00000004001a7825 */ /* 0x040fe200078e000e */
[----:B------:R-:W3:Y:S04]  /*0710*/  LDG.E R5, desc[UR6][R6.64] ;  /* 0x0000000606057981 */ /* 0x000ee8000c1e1900 */
[----:B------:R-:W2:Y:S01]  /*0720*/  LDG.E R19, desc[UR6][R6.64+0x4] ;  /* 0x0000040606137981 */ /* 0x000ea2000c1e1900 */
[----:B------:R-:W-:-:S03]  /*0730*/  IMAD.WIDE.U32 R16, R0, 0x4, R26 ;  /* 0x0000000400107825 */ /* 0x000fc600078e001a */
[----:B------:R-:W4:Y:S01]  /*0740*/  LDG.E R20, desc[UR6][R26.64] ;  /* 0x000000061a147981 */ /* 0x000f22000c1e1900 */
[----:B------:R-:W-:-:S03]  /*0750*/  IMAD.WIDE.U32 R10, R0, 0x4, R16 ;  /* 0x00000004000a7825 */ /* 0x000fc600078e0010 */
[----:B------:R-:W4:Y:S04]  /*0760*/  LDG.E R21, desc[UR6][R6.64+0x8] ;  /* 0x0000080606157981 */ /* 0x000f28000c1e1900 */
[----:B------:R-:W5:Y:S01]  /*0770*/  LDG.E R16, desc[UR6][R16.64] ;  /* 0x0000000610107981 */ /* 0x000f62000c1e1900 */
[----:B------:R-:W-:-:S03]  /*0780*/  IMAD.WIDE.U32 R8, R0, 0x4, R10 ;  /* 0x0000000400087825 */ /* 0x000fc600078e000a */
[----:B------:R-:W5:Y:S01]  /*0790*/  LDG.E R23, desc[UR6][R6.64+0xc] ;  /* 0x00000c0606177981 */ /* 0x000f62000c1e1900 */
[----:B0-----:R-:W-:-:S03]  /*07a0*/  IMAD.WIDE.U32 R12, R0, 0x4, R8 ;  /* 0x00000004000c7825 */ /* 0x001fc600078e0008 */
[----:B------:R-:W5:Y:S04]  /*07b0*/  LDG.E R10, desc[UR6][R10.64] ;  /* 0x000000060a0a7981 */ /* 0x000f68000c1e1900 */
[----:B------:R-:W5:Y:S01]  /*07c0*/  LDG.E R25, desc[UR6][R6.64+0x10] ;  /* 0x0000100606197981 */ /* 0x000f62000c1e1900 */
[----:B-1----:R-:W-:-:S03]  /*07d0*/  IMAD.WIDE.U32 R14, R0, 0x4, R12 ;  /* 0x00000004000e7825 */ /* 0x002fc600078e000c */
[----:B------:R-:W5:Y:S04]  /*07e0*/  LDG.E R8, desc[UR6][R8.64] ;  /* 0x0000000608087981 */ /* 0x000f68000c1e1900 */
[----:B------:R-:W5:Y:S04]  /*07f0*/  LDG.E R29, desc[UR6][R6.64+0x14] ;  /* 0x00001406061d7981 */ /* 0x000f68000c1e1900 */
[----:B------:R-:W5:Y:S04]  /*0800*/  LDG.E R12, desc[UR6][R12.64] ;  /* 0x000000060c0c7981 */ /* 0x000f68000c1e1900 */
[----:B------:R-:W5:Y:S04]  /*0810*/  LDG.E R27, desc[UR6][R6.64+0x18] ;  /* 0x00001806061b7981 */ /* 0x000f68000c1e1900 */
[----:B------:R-:W5:Y:S04]  /*0820*/  LDG.E R14, desc[UR6][R14.64] ;  /* 0x000000060e0e7981 */ /* 0x000f68000c1e1900 */
[----:B------:R-:W5:Y:S01]  /*0830*/  LDG.E R17, desc[UR6][R6.64+0x1c] ;  /* 0x00001c0606117981 */ /* 0x000f62000c1e1900 */
[----:B------:R-:W-:Y:S01]  /*0840*/  IADD3 R4, PT, PT, R4, 0x8, RZ ;  /* 0x0000000804047810 */ /* 0x000fe20007ffe0ff */
[----:B---3--:R-:W-:-:S04]  /*0850*/  IMAD R2, R2, R5, R24 ;  /* 0x0000000502027224 */ /* 0x008fc800078e0218 */
[----:B--2---:R-:W-:-:S04]  /*0860*/  IMAD R2, R18, R19, R2 ;  /* 0x0000001312027224 */ /* 0x004fc800078e0202 */
[----:B----4-:R-:W-:-:S04]  /*0870*/  IMAD R2, R20, R21, R2 ;  /* 0x0000001514027224 */ /* 0x010fc800078e0202 */
[----:B-----5:R-:W-:-:S04]  /*0880*/  IMAD R2, R16, R23, R2 ;  /* 0x0000001710027224 */ /* 0x020fc800078e0202 */
[----:B------:R-:W-:-:S04]  /*0890*/  IMAD R2, R10, R25, R2 ;  /* 0x000000190a027224 */ /* 0x000fc800078e0202 */
[----:B------:R-:W-:-:S04]  /*08a0*/  IMAD R2, R8, R29, R2 ;  /* 0x0000001d08027224 */ /* 0x000fc800078e0202 */
[----:B------:R-:W-:-:S04]  /*08b0*/  IMAD R27, R12, R27, R2 ;  /* 0x0000001b0c1b7224 */ /* 0x000fc800078e0202 */
[----:B------:R-:W-:-:S07]  /*08c0*/  IMAD R24, R14, R17, R27 ;  /* 0x000000110e187224 */ /* 0x000fce00078e021b */
.L_x_3:
        /* <DEDUP_REMOVED lines=8> */
[----:B-1----:R-:W-:-:S04]  /*0950*/  IMAD.WIDE R8, R9, 0x4, R6 ;  /* 0x0000000409087825 */ /* 0x002fc800078e0206 */
[----:B--2---:R-:W-:-:S04]  /*0960*/  IMAD.WIDE.U32 R6, R4, 0x4, R10 ;  /* 0x0000000404067825 */ /* 0x004fc800078e000a */
[C---:B------:R-:W-:Y:S01]  /*0970*/  IMAD.WIDE.U32 R10, R0.reuse, 0x4, R8 ;  /* 0x00000004000a7825 */ /* 0x040fe200078e0008 */
[----:B0-----:R-:W2:Y:S04]  /*0980*/  LDG.E R5, desc[UR6][R6.64] ;  /* 0x0000000606057981 */ /* 0x001ea8000c1e1900 */
[----:B------:R-:W2:Y:S01]  /*0990*/  LDG.E R9, desc[UR6][R8.64] ;  /* 0x0000000608097981 */ /* 0x000ea2000c1e1900 */
[----:B------:R-:W-:-:S03]  /*09a0*/  IMAD.WIDE.U32 R12, R0, 0x4, R10 ;  /* 0x00000004000c7825 */ /* 0x000fc600078e000a */
[----:B------:R-:W3:Y:S04]  /*09b0*/  LDG.E R10, desc[UR6][R10.64] ;  /* 0x000000060a0a7981 */ /* 0x000ee8000c1e1900 */
[----:B------:R-:W3:Y:S01]  /*09c0*/  LDG.E R16, desc[UR6][R6.64+0x4] ;  /* 0x0000040606107981 */ /* 0x000ee2000c1e1900 */
[----:B------:R-:W-:-:S03]  /*09d0*/  IMAD.WIDE.U32 R14, R0, 0x4, R12 ;  /* 0x00000004000e7825 */ /* 0x000fc600078e000c */
[----:B------:R-:W4:Y:S04]  /*09e0*/  LDG.E R12, desc[UR6][R12.64] ;  /* 0x000000060c0c7981 */ /* 0x000f28000c1e1900 */
[----:B------:R-:W4:Y:S04]  /*09f0*/  LDG.E R17, desc[UR6][R6.64+0x8] ;  /* 0x0000080606117981 */ /* 0x000f28000c1e1900 */
[----:B------:R-:W5:Y:S04]  /*0a00*/  LDG.E R14, desc[UR6][R14.64] ;  /* 0x000000060e0e7981 */ /* 0x000f68000c1e1900 */
[----:B------:R-:W5:Y:S01]  /*0a10*/  LDG.E R18, desc[UR6][R6.64+0xc] ;  /* 0x00000c0606127981 */ /* 0x000f62000c1e1900 */
[----:B------:R-:W-:Y:S01]  /*0a20*/  IADD3 R4, PT, PT, R4, 0x4, RZ ;  /* 0x0000000404047810 */ /* 0x000fe20007ffe0ff */
[----:B--2---:R-:W-:-:S04]  /*0a30*/  IMAD R5, R9, R5, R24 ;  /* 0x0000000509057224 */ /* 0x004fc800078e0218 */
[----:B---3--:R-:W-:-:S04]  /*0a40*/  IMAD R5, R10, R16, R5 ;  /* 0x000000100a057224 */ /* 0x008fc800078e0205 */
[----:B----4-:R-:W-:-:S04]  /*0a50*/  IMAD R5, R12, R17, R5 ;  /* 0x000000110c057224 */ /* 0x010fc800078e0205 */
[----:B-----5:R-:W-:-:S07]  /*0a60*/  IMAD R24, R14, R18, R5 ;  /* 0x000000120e187224 */ /* 0x020fce00078e0205 */
.L_x_4:
[----:B------:R-:W-:Y:S05]  /*0a70*/  @!P1 BRA `(.L_x_0) ;  /* 0x0000000000449947 */ /* 0x000fea0003800000 */
[----:B------:R-:W1:Y:S01]  /*0a80*/  LDC.64 R8, c[0x0][0x388] ;  /* 0x0000e200ff087b82 */ /* 0x000e620000000a00 */
[----:B------:R-:W-:Y:S01]  /*0a90*/  IADD3 R2, PT, PT, -R2, RZ, RZ ;  /* 0x000000ff02027210 */ /* 0x000fe20007ffe1ff */
[----:B------:R-:W-:-:S06]  /*0aa0*/  IMAD R11, R4, R0, R3 ;  /* 0x00000000040b7224 */ /* 0x000fcc00078e0203 */
[----:B------:R-:W2:Y:S01]  /*0ab0*/  LDC.64 R6, c[0x0][0x380] ;  /* 0x0000e000ff067b82 */ /* 0x000ea20000000a00 */
[----:B-1----:R-:W-:-:S03]  /*0ac0*/  IMAD.WIDE.U32 R8, R4, 0x4, R8 ;  /* 0x0000000404087825 */ /* 0x002fc600078e0008 */
[----:B------:R-:W-:-:S07]  /*0ad0*/  MOV R10, R8 ;  /* 0x00000008000a7202 */ /* 0x000fce0000000f00 */
.L_x_5:
[----:B--2---:R-:W-:Y:S01]  /*0ae0*/  IMAD.WIDE R4, R11, 0x4, R6 ;  /* 0x000000040b047825 */ /* 0x004fe200078e0206 */
[----:B------:R-:W-:-:S05]  /*0af0*/  MOV R8, R10 ;  /* 0x0000000a00087202 */ /* 0x000fca0000000f00 */
[----:B0-----:R-:W2:Y:S04]  /*0b00*/  LDG.E R5, desc[UR6][R4.64] ;  /* 0x0000000604057981 */ /* 0x001ea8000c1e1900 */
[----:B------:R0:W2:Y:S01]  /*0b10*/  LDG.E R8, desc[UR6][R8.64] ;  /* 0x0000000608087981 */ /* 0x0000a2000c1e1900 */
[----:B------:R-:W-:Y:S02]  /*0b20*/  IADD3 R2, PT, PT, R2, 0x1, RZ ;  /* 0x0000000102027810 */ /* 0x000fe40007ffe0ff */
[----:B------:R-:W-:Y:S02]  /*0b30*/  IADD3 R10, P1, PT, R10, 0x4, RZ ;  /* 0x000000040a0a7810 */ /* 0x000fe40007f3e0ff */
[----:B------:R-:W-:Y:S02]  /*0b40*/  ISETP.NE.AND P0, PT, R2, RZ, PT ;  /* 0x000000ff0200720c */ /* 0x000fe40003f05270 */
[----:B------:R-:W-:-:S02]  /*0b50*/  IADD3 R11, PT, PT, R11, R0, RZ ;  /* 0x000000000b0b7210 */ /* 0x000fc40007ffe0ff */
[----:B0-----:R-:W-:Y:S01]  /*0b60*/  IADD3.X R9, PT, PT, RZ, R9, RZ, P1, !PT ;  /* 0x00000009ff097210 */ /* 0x001fe20000ffe4ff */
[----:B--2---:R-:W-:-:S08]  /*0b70*/  IMAD R24, R5, R8, R24 ;  /* 0x0000000805187224 */ /* 0x004fd000078e0218 */
[----:B------:R-:W-:Y:S05]  /*0b80*/  @P0 BRA `(.L_x_5) ;  /* 0xfffffffc00d40947 */ /* 0x000fea000383ffff */
.L_x_0:
[----:B------:R-:W1:Y:S02]  /*0b90*/  LDC.64 R4, c[0x0][0x390] ;  /* 0x0000e400ff047b82 */ /* 0x000e640000000a00 */
[----:B-1----:R-:W-:-:S05]  /*0ba0*/  IMAD.WIDE R2, R3, 0x4, R4 ;  /* 0x0000000403027825 */ /* 0x002fca00078e0204 */
[----:B0-----:R-:W-:Y:S01]  /*0bb0*/  STG.E desc[UR6][R2.64], R24 ;  /* 0x0000001802007986 */ /* 0x001fe2000c101906 */
[----:B------:R-:W-:Y:S05]  /*0bc0*/  EXIT ;  /* 0x000000000000794d */ /* 0x000fea0003800000 */
.L_x_6:
[----:B------:R-:W-:-:S00]  /*0bd0*/  BRA `(.L_x_6) ;  /* 0xfffffffc00fc7947 */ /* 0x000fc0000383ffff */
[----:B------:R-:W-:-:S00]  /*0be0*/  NOP ;  /* 0x0000000000007918 */ /* 0x000fc00000000000 */
        /* <DEDUP_REMOVED lines=9> */
.L_x_7:


//--------------------- .nv.shared.reserved.0     --------------------------
	.section	.nv.shared.reserved.0,"aw",@nobits
	.weak		__nv_reservedSMEM_offset_0_alias
	.size		__nv_reservedSMEM_offset_0_alias, 0, 64
	.other		__nv_reservedSMEM_offset_0_alias,@"STO_CUDA_RESERVED_SHARED STV_DEFAULT"
__nv_reservedSMEM_offset_0_alias:
	.zero		0
	.zero		64


//--------------------- .nv.constant0._Z26matrixVectorMultiplicationPiS_S_i --------------------------
	.section	.nv.constant0._Z26matrixVectorMultiplicationPiS_S_i,"a",@progbits
	.sectionflags	@""
	.align	4
.nv.constant0._Z26matrixVectorMultiplicationPiS_S_i:
	.zero		924


//--------------------- SYMBOLS --------------------------

	.type		.nv.reservedSmem.offset0,@object
	.size		.nv.reservedSmem.offset0,0x4
